//
// Generated by NVIDIA NVVM Compiler
//
// Compiler Build ID: CL-36424714
// Cuda compilation tools, release 13.0, V13.0.88
// Based on NVVM 20.0.0
//

.version 9.0
.target sm_100
.address_size 64

	// .globl	_Z20QRng_generate_kerneliP17curandStateXORWOWPf
.global .align 4 .b8 precalc_xorwow_matrix[102400];
.global .align 4 .b8 precalc_xorwow_offset_matrix[102400];
.global .align 4 .b8 mrg32k3aM1[2304];
.global .align 4 .b8 mrg32k3aM2[2304];
.global .align 4 .b8 mrg32k3aM1SubSeq[2016];
.global .align 4 .b8 mrg32k3aM2SubSeq[2016];
.global .align 4 .b8 mrg32k3aM1Seq[2304];
.global .align 4 .b8 mrg32k3aM2Seq[2304];
.const .align 8 .b8 __cr_lgamma_table[72];

.visible .entry _Z20QRng_generate_kerneliP17curandStateXORWOWPf(
	.param .u32 _Z20QRng_generate_kerneliP17curandStateXORWOWPf_param_0,
	.param .u64 .ptr .align 1 _Z20QRng_generate_kerneliP17curandStateXORWOWPf_param_1,
	.param .u64 .ptr .align 1 _Z20QRng_generate_kerneliP17curandStateXORWOWPf_param_2
)
{
	.reg .pred 	%p<2>;
	.reg .b32 	%r<21>;
	.reg .b32 	%f<3>;
	.reg .b64 	%rd<9>;

	ld.param.u32 	%r2, [_Z20QRng_generate_kerneliP17curandStateXORWOWPf_param_0];
	ld.param.u64 	%rd1, [_Z20QRng_generate_kerneliP17curandStateXORWOWPf_param_1];
	ld.param.u64 	%rd2, [_Z20QRng_generate_kerneliP17curandStateXORWOWPf_param_2];
	mov.u32 	%r3, %ctaid.x;
	mov.u32 	%r4, %ntid.x;
	mov.u32 	%r5, %tid.x;
	mad.lo.s32 	%r1, %r3, %r4, %r5;
	setp.ge.s32 	%p1, %r1, %r2;
	@%p1 bra 	$L__BB0_2;
	cvta.to.global.u64 	%rd3, %rd1;
	cvta.to.global.u64 	%rd4, %rd2;
	mul.wide.s32 	%rd5, %r1, 48;
	add.s64 	%rd6, %rd3, %rd5;
	ld.global.v2.u32 	{%r6, %r7}, [%rd6];
	shr.u32 	%r8, %r7, 2;
	xor.b32  	%r9, %r8, %r7;
	ld.global.v2.u32 	{%r10, %r11}, [%rd6+8];
	ld.global.v2.u32 	{%r12, %r13}, [%rd6+16];
	st.global.v2.u32 	[%rd6+8], {%r11, %r12};
	shl.b32 	%r14, %r13, 4;
	shl.b32 	%r15, %r9, 1;
	xor.b32  	%r16, %r15, %r14;
	xor.b32  	%r17, %r16, %r9;
	xor.b32  	%r18, %r17, %r13;
	st.global.v2.u32 	[%rd6+16], {%r13, %r18};
	add.s32 	%r19, %r6, 362437;
	st.global.v2.u32 	[%rd6], {%r19, %r10};
	add.s32 	%r20, %r18, %r19;
	cvt.rn.f32.u32 	%f1, %r20;
	fma.rn.f32 	%f2, %f1, 0f2F800000, 0f2F000000;
	mul.wide.s32 	%rd7, %r1, 4;
	add.s64 	%rd8, %rd4, %rd7;
	st.global.f32 	[%rd8], %f2;
$L__BB0_2:
	ret;

}


// ===== COMPILED SASS (sm_100) =====

	.target	sm_100

	.elftype	@"ET_EXEC"


//--------------------- .note.nv.tkinfo           --------------------------
	.section	.note.nv.tkinfo,"",@"SHT_NOTE"
	.sectionflags	@"SHF_NOTE_NV_TKINFO"
	.tkinfo
        /*0018*/ 	.word	0x00000002
        /*0030*/ 	.string	""
        /*0030*/ 	.string	"ptxas"
        /*0030*/ 	.string	"Cuda compilation tools, release 13.0, V13.0.88"
        /*0030*/ 	.string	"Build cuda_13.0.r13.0/compiler.36424714_0"
        /*0030*/ 	.string	"-arch sm_100 -m 64 "



//--------------------- .note.nv.cuinfo           --------------------------
	.section	.note.nv.cuinfo,"",@"SHT_NOTE"
	.sectionflags	@"SHF_NOTE_NV_CUINFO"
        /*0018*/ 	.short	0x0002
        /*001a*/ 	.short	0x0064
        /*001c*/ 	.short	0x0082
	.zero		2


//--------------------- .nv.info                  --------------------------
	.section	.nv.info,"",@"SHT_CUDA_INFO"
	.align	4


	//----- nvinfo : EIATTR_REGCOUNT
	.align		4
        /*0000*/ 	.byte	0x04, 0x2f
        /*0002*/ 	.short	(.L_10 - .L_9)
	.align		4
.L_9:
        /*0004*/ 	.word	index@(_Z20QRng_generate_kerneliP17curandStateXORWOWPf)
        /*0008*/ 	.word	0x00000016


	//----- nvinfo : EIATTR_FRAME_SIZE
	.align		4
.L_10:
        /*000c*/ 	.byte	0x04, 0x11
        /*000e*/ 	.short	(.L_12 - .L_11)
	.align		4
.L_11:
        /*0010*/ 	.word	index@(_Z20QRng_generate_kerneliP17curandStateXORWOWPf)
        /*0014*/ 	.word	0x00000000


	//----- nvinfo : EIATTR_MIN_STACK_SIZE
	.align		4
.L_12:
        /*0018*/ 	.byte	0x04, 0x12
        /*001a*/ 	.short	(.L_14 - .L_13)
	.align		4
.L_13:
        /*001c*/ 	.word	index@(_Z20QRng_generate_kerneliP17curandStateXORWOWPf)
        /*0020*/ 	.word	0x00000000
.L_14:


//--------------------- .nv.compat                --------------------------
	.section	.nv.compat,"",@"SHT_CUDA_COMPAT_INFO"
	.align	4
        /*0000*/ 	.byte	0x02, 0x09, 0x00, 0x00, 0x02, 0x02, 0x01, 0x00, 0x02, 0x05, 0x05, 0x00, 0x03, 0x07, 0x01, 0x01
        /*0010*/ 	.byte	0x02, 0x03, 0x00, 0x00, 0x02, 0x06, 0x01, 0x00, 0x04, 0x0b, 0x08, 0x00, 0x09, 0x00, 0x00, 0x00
        /*0020*/ 	.byte	0x00, 0x00, 0x00, 0x00


//--------------------- .nv.info._Z20QRng_generate_kerneliP17curandStateXORWOWPf --------------------------
	.section	.nv.info._Z20QRng_generate_kerneliP17curandStateXORWOWPf,"",@"SHT_CUDA_INFO"
	.sectionflags	@""
	.align	4


	//----- nvinfo : EIATTR_CUDA_API_VERSION
	.align		4
        /*0000*/ 	.byte	0x04, 0x37
        /*0002*/ 	.short	(.L_16 - .L_15)
.L_15:
        /*0004*/ 	.word	0x00000082


	//----- nvinfo : EIATTR_KPARAM_INFO
	.align		4
.L_16:
        /*0008*/ 	.byte	0x04, 0x17
        /*000a*/ 	.short	(.L_18 - .L_17)
.L_17:
        /*000c*/ 	.word	0x00000000
        /*0010*/ 	.short	0x0002
        /*0012*/ 	.short	0x0010
        /*0014*/ 	.byte	0x00, 0xf5, 0x21, 0x00


	//----- nvinfo : EIATTR_KPARAM_INFO
	.align		4
.L_18:
        /*0018*/ 	.byte	0x04, 0x17
        /*001a*/ 	.short	(.L_20 - .L_19)
.L_19:
        /*001c*/ 	.word	0x00000000
        /*0020*/ 	.short	0x0001
        /*0022*/ 	.short	0x0008
        /*0024*/ 	.byte	0x00, 0xf5, 0x21, 0x00


	//----- nvinfo : EIATTR_KPARAM_INFO
	.align		4
.L_20:
        /*0028*/ 	.byte	0x04, 0x17
        /*002a*/ 	.short	(.L_22 - .L_21)
.L_21:
        /*002c*/ 	.word	0x00000000
        /*0030*/ 	.short	0x0000
        /*0032*/ 	.short	0x0000
        /*0034*/ 	.byte	0x00, 0xf0, 0x11, 0x00


	//----- nvinfo : EIATTR_SPARSE_MMA_MASK
	.align		4
.L_22:
        /*0038*/ 	.byte	0x03, 0x50
        /*003a*/ 	.short	0x0000


	//----- nvinfo : EIATTR_MAXREG_COUNT
	.align		4
        /*003c*/ 	.byte	0x03, 0x1b
        /*003e*/ 	.short	0x00ff


	//----- nvinfo : EIATTR_MERCURY_ISA_VERSION
	.align		4
        /*0040*/ 	.byte	0x03, 0x5f
        /*0042*/ 	.short	0x0101


	//----- nvinfo : EIATTR_VRC_CTA_INIT_COUNT
	.align		4
        /*0044*/ 	.byte	0x02, 0x4a
	.zero		1
	.zero		1


	//----- nvinfo : EIATTR_EXIT_INSTR_OFFSETS
	.align		4
        /*0048*/ 	.byte	0x04, 0x1c
        /*004a*/ 	.short	(.L_24 - .L_23)


	//   ....[0]....
.L_23:
        /*004c*/ 	.word	0x00000070


	//   ....[1]....
        /*0050*/ 	.word	0x00000230


	//----- nvinfo : EIATTR_CBANK_PARAM_SIZE
	.align		4
.L_24:
        /*0054*/ 	.byte	0x03, 0x19
        /*0056*/ 	.short	0x0018


	//----- nvinfo : EIATTR_PARAM_CBANK
	.align		4
        /*0058*/ 	.byte	0x04, 0x0a
        /*005a*/ 	.short	(.L_26 - .L_25)
	.align		4
.L_25:
        /*005c*/ 	.word	index@(.nv.constant0._Z20QRng_generate_kerneliP17curandStateXORWOWPf)
        /*0060*/ 	.short	0x0380
        /*0062*/ 	.short	0x0018


	//----- nvinfo : EIATTR_SW_WAR
	.align		4
.L_26:
        /*0064*/ 	.byte	0x04, 0x36
        /*0066*/ 	.short	(.L_28 - .L_27)
.L_27:
        /*0068*/ 	.word	0x00000008
.L_28:


//--------------------- .nv.callgraph             --------------------------
	.section	.nv.callgraph,"",@"SHT_CUDA_CALLGRAPH"
	.align	4
	.sectionentsize	8
	.align		4
        /*0000*/ 	.word	0x00000000
	.align		4
        /*0004*/ 	.word	0xffffffff
	.align		4
        /*0008*/ 	.word	0x00000000
	.align		4
        /*000c*/ 	.word	0xfffffffe
	.align		4
        /*0010*/ 	.word	0x00000000
	.align		4
        /*0014*/ 	.word	0xfffffffd
	.align		4
        /*0018*/ 	.word	0x00000000
	.align		4
        /*001c*/ 	.word	0xfffffffc


//--------------------- .nv.constant4             --------------------------
	.section	.nv.constant4,"a",@progbits
	.align	8
	.align		8
.nv.constant4:
        /*0000*/ 	.dword	precalc_xorwow_matrix
	.align		8
        /*0008*/ 	.dword	precalc_xorwow_offset_matrix
	.align		8
        /*0010*/ 	.dword	mrg32k3aM1
	.align		8
        /*0018*/ 	.dword	mrg32k3aM2
	.align		8
        /*0020*/ 	.dword	mrg32k3aM1SubSeq
	.align		8
        /*0028*/ 	.dword	mrg32k3aM2SubSeq
	.align		8
        /*0030*/ 	.dword	mrg32k3aM1Seq
	.align		8
        /*0038*/ 	.dword	mrg32k3aM2Seq


//--------------------- .nv.constant3             --------------------------
	.section	.nv.constant3,"a",@progbits
	.align	8
.nv.constant3:
	.type		__cr_lgamma_table,@object
	.size		__cr_lgamma_table,(.L_8 - __cr_lgamma_table)
__cr_lgamma_table:
        /*0000*/ 	.byte	0x00, 0x00, 0x00, 0x00, 0x00, 0x00, 0x00, 0x00, 0x00, 0x00, 0x00, 0x00, 0x00, 0x00, 0x00, 0x00
        /*0010*/ 	.byte	0xef, 0x39, 0xfa, 0xfe, 0x42, 0x2e, 0xe6, 0x3f, 0x02, 0x20, 0x2a, 0xfa, 0x0b, 0xab, 0xfc, 0x3f
        /*0020*/ 	.byte	0xf9, 0x2c, 0x92, 0x7c, 0xa7, 0x6c, 0x09, 0x40, 0xc9, 0x79, 0x44, 0x3c, 0x64, 0x26, 0x13, 0x40
        /*0030*/ 	.byte	0xca, 0x01, 0xcf, 0x3a, 0x27, 0x51, 0x1a, 0x40, 0x30, 0xcc, 0x2d, 0xf3, 0xe1, 0x0c, 0x21, 0x40
        /*0040*/ 	.byte	0x0d, 0xb7, 0xfc, 0x82, 0x8e, 0x35, 0x25, 0x40
.L_8:


//--------------------- .text._Z20QRng_generate_kerneliP17curandStateXORWOWPf --------------------------
	.section	.text._Z20QRng_generate_kerneliP17curandStateXORWOWPf,"ax",@progbits
	.align	128
        .global         _Z20QRng_generate_kerneliP17curandStateXORWOWPf
        .type           _Z20QRng_generate_kerneliP17curandStateXORWOWPf,@function
        .size           _Z20QRng_generate_kerneliP17curandStateXORWOWPf,(.L_x_1 - _Z20QRng_generate_kerneliP17curandStateXORWOWPf)
        .other          _Z20QRng_generate_kerneliP17curandStateXORWOWPf,@"STO_CUDA_ENTRY STV_DEFAULT"
_Z20QRng_generate_kerneliP17curandStateXORWOWPf:
.text._Z20QRng_generate_kerneliP17curandStateXORWOWPf:
[----:B------:R-:W-:Y:S01]  /*0000*/  LDC R1, c[0x0][0x37c] ;  /* 0x0000df00ff017b82 */ /* 0x000fe20000000800 */
[----:B------:R-:W0:Y:S07]  /*0010*/  S2R R0, SR_TID.X ;  /* 0x0000000000007919 */ /* 0x000e2e0000002100 */
[----:B------:R-:W0:Y:S01]  /*0020*/  S2UR UR4, SR_CTAID.X ;  /* 0x00000000000479c3 */ /* 0x000e220000002500 */
[----:B------:R-:W1:Y:S07]  /*0030*/  LDCU UR5, c[0x0][0x380] ;  /* 0x00007000ff0577ac */ /* 0x000e6e0008000800 */
[----:B------:R-:W0:Y:S02]  /*0040*/  LDC R11, c[0x0][0x360] ;  /* 0x0000d800ff0b7b82 */ /* 0x000e240000000800 */
[----:B0-----:R-:W-:-:S05]  /*0050*/  IMAD R11, R11, UR4, R0 ;  /* 0x000000040b0b7c24 */ /* 0x001fca000f8e0200 */
[----:B-1----:R-:W-:-:S13]  /*0060*/  ISETP.GE.AND P0, PT, R11, UR5, PT ;  /* 0x000000050b007c0c */ /* 0x002fda000bf06270 */
[----:B------:R-:W-:Y:S05]  /*0070*/  @P0 EXIT ;  /* 0x000000000000094d */ /* 0x000fea0003800000 */
[----:B------:R-:W0:Y:S01]  /*0080*/  LDC.64 R2, c[0x0][0x388] ;  /* 0x0000e200ff027b82 */ /* 0x000e220000000a00 */
[----:B------:R-:W1:Y:S07]  /*0090*/  LDCU.64 UR4, c[0x0][0x358] ;  /* 0x00006b00ff0477ac */ /* 0x000e6e0008000a00 */
[----:B------:R-:W2:Y:S01]  /*00a0*/  LDC.64 R8, c[0x0][0x390] ;  /* 0x0000e400ff087b82 */ /* 0x000ea20000000a00 */
[----:B0-----:R-:W-:-:S05]  /*00b0*/  IMAD.WIDE R2, R11, 0x30, R2 ;  /* 0x000000300b027825 */ /* 0x001fca00078e0202 */
[----:B-1----:R-:W3:Y:S04]  /*00c0*/  LDG.E.64 R12, desc[UR4][R2.64] ;  /* 0x00000004020c7981 */ /* 0x002ee8000c1e1b00 */
[----:B------:R-:W4:Y:S04]  /*00d0*/  LDG.E.64 R6, desc[UR4][R2.64+0x10] ;  /* 0x0000100402067981 */ /* 0x000f28000c1e1b00 */
[----:B------:R-:W5:Y:S01]  /*00e0*/  LDG.E.64 R4, desc[UR4][R2.64+0x8] ;  /* 0x0000080402047981 */ /* 0x000f62000c1e1b00 */
[----:B------:R-:W-:Y:S02]  /*00f0*/  IMAD.MOV.U32 R15, RZ, RZ, 0x2f800000 ;  /* 0x2f800000ff0f7424 */ /* 0x000fe400078e00ff */
[----:B--2---:R-:W-:Y:S01]  /*0100*/  IMAD.WIDE R8, R11, 0x4, R8 ;  /* 0x000000040b087825 */ /* 0x004fe200078e0208 */
[----:B---3--:R-:W-:-:S03]  /*0110*/  SHF.R.U32.HI R0, RZ, 0x2, R13 ;  /* 0x00000002ff007819 */ /* 0x008fc6000001160d */
[----:B------:R-:W-:Y:S01]  /*0120*/  VIADD R12, R12, 0x587c5 ;  /* 0x000587c50c0c7836 */ /* 0x000fe20000000000 */
[----:B------:R-:W-:Y:S01]  /*0130*/  LOP3.LUT R0, R0, R13, RZ, 0x3c, !PT ;  /* 0x0000000d00007212 */ /* 0x000fe200078e3cff */
[----:B----4-:R-:W-:Y:S01]  /*0140*/  IMAD.SHL.U32 R13, R7, 0x10, RZ ;  /* 0x00000010070d7824 */ /* 0x010fe200078e00ff */
[----:B------:R-:W-:Y:S01]  /*0150*/  MOV R17, R6 ;  /* 0x0000000600117202 */ /* 0x000fe20000000f00 */
[----:B------:R-:W-:Y:S01]  /*0160*/  IMAD.MOV.U32 R18, RZ, RZ, R7 ;  /* 0x000000ffff127224 */ /* 0x000fe200078e0007 */
[C---:B------:R-:W-:Y:S02]  /*0170*/  SHF.L.U32 R10, R0.reuse, 0x1, RZ ;  /* 0x00000001000a7819 */ /* 0x040fe400000006ff */
[----:B-----5:R-:W-:Y:S02]  /*0180*/  MOV R16, R5 ;  /* 0x0000000500107202 */ /* 0x020fe40000000f00 */
[----:B------:R-:W-:Y:S01]  /*0190*/  LOP3.LUT R10, R0, R10, R13, 0x96, !PT ;  /* 0x0000000a000a7212 */ /* 0x000fe200078e960d */
[----:B------:R-:W-:-:S02]  /*01a0*/  IMAD.MOV.U32 R13, RZ, RZ, R4 ;  /* 0x000000ffff0d7224 */ /* 0x000fc400078e0004 */
[----:B------:R-:W-:Y:S01]  /*01b0*/  STG.E.64 desc[UR4][R2.64+0x8], R16 ;  /* 0x0000081002007986 */ /* 0x000fe2000c101b04 */
[----:B------:R-:W-:-:S03]  /*01c0*/  LOP3.LUT R19, R10, R7, RZ, 0x3c, !PT ;  /* 0x000000070a137212 */ /* 0x000fc600078e3cff */
[----:B------:R-:W-:Y:S01]  /*01d0*/  STG.E.64 desc[UR4][R2.64], R12 ;  /* 0x0000000c02007986 */ /* 0x000fe2000c101b04 */
[----:B------:R-:W-:-:S03]  /*01e0*/  IADD3 R0, PT, PT, R19, R12, RZ ;  /* 0x0000000c13007210 */ /* 0x000fc60007ffe0ff */
[----:B------:R-:W-:Y:S01]  /*01f0*/  STG.E.64 desc[UR4][R2.64+0x10], R18 ;  /* 0x0000101202007986 */ /* 0x000fe2000c101b04 */
[----:B------:R-:W-:-:S05]  /*0200*/  I2FP.F32.U32 R0, R0 ;  /* 0x0000000000007245 */ /* 0x000fca0000201000 */
[----:B------:R-:W-:-:S05]  /*0210*/  FFMA R15, R0, R15, 1.1641532182693481445e-10 ;  /* 0x2f000000000f7423 */ /* 0x000fca000000000f */
[----:B------:R-:W-:Y:S01]  /*0220*/  STG.E desc[UR4][R8.64], R15 ;  /* 0x0000000f08007986 */ /* 0x000fe2000c101904 */
[----:B------:R-:W-:Y:S05]  /*0230*/  EXIT ;  /* 0x000000000000794d */ /* 0x000fea0003800000 */
.L_x_0:
[----:B------:R-:W-:-:S00]  /*0240*/  BRA `(.L_x_0) ;  /* 0xfffffffc00fc7947 */ /* 0x000fc0000383ffff */
[----:B------:R-:W-:-:S00]  /*0250*/  NOP ;  /* 0x0000000000007918 */ /* 0x000fc00000000000 */
        /* <DEDUP_REMOVED lines=10> */
.L_x_1:


//--------------------- .nv.global.init           --------------------------
	.section	.nv.global.init,"aw",@progbits
	.align	4
.nv.global.init:
	.type		mrg32k3aM1SubSeq,@object
	.size		mrg32k3aM1SubSeq,(mrg32k3aM2SubSeq - mrg32k3aM1SubSeq)
mrg32k3aM1SubSeq:
        /*0000*/ 	.byte	0x0b, 0xcc, 0xee, 0x04, 0x73, 0x29, 0x8b, 0x6f, 0xf6, 0x53, 0x03, 0xf6, 0x23, 0xf6, 0xea, 0xda
        /* <DEDUP_REMOVED lines=125> */
	.type		mrg32k3aM2SubSeq,@object
	.size		mrg32k3aM2SubSeq,(mrg32k3aM1 - mrg32k3aM2SubSeq)
mrg32k3aM2SubSeq:
        /* <DEDUP_REMOVED lines=126> */
	.type		mrg32k3aM1,@object
	.size		mrg32k3aM1,(mrg32k3aM1Seq - mrg32k3aM1)
mrg32k3aM1:
        /* <DEDUP_REMOVED lines=144> */
	.type		mrg32k3aM1Seq,@object
	.size		mrg32k3aM1Seq,(mrg32k3aM2 - mrg32k3aM1Seq)
mrg32k3aM1Seq:
        /* <DEDUP_REMOVED lines=144> */
	.type		mrg32k3aM2,@object
	.size		mrg32k3aM2,(mrg32k3aM2Seq - mrg32k3aM2)
mrg32k3aM2:
        /* <DEDUP_REMOVED lines=144> */
	.type		mrg32k3aM2Seq,@object
	.size		mrg32k3aM2Seq,(precalc_xorwow_matrix - mrg32k3aM2Seq)
mrg32k3aM2Seq:
        /* <DEDUP_REMOVED lines=144> */
	.type		precalc_xorwow_matrix,@object
	.size		precalc_xorwow_matrix,(precalc_xorwow_offset_matrix - precalc_xorwow_matrix)
precalc_xorwow_matrix:
        /* <DEDUP_REMOVED lines=6400> */
	.type		precalc_xorwow_offset_matrix,@object
	.size		precalc_xorwow_offset_matrix,(.L_1 - precalc_xorwow_offset_matrix)
precalc_xorwow_offset_matrix:
        /* <DEDUP_REMOVED lines=6400> */
.L_1:


//--------------------- .nv.shared.reserved.0     --------------------------
	.section	.nv.shared.reserved.0,"aw",@nobits
	.weak		__nv_reservedSMEM_offset_0_alias
	.size		__nv_reservedSMEM_offset_0_alias, 0, 64
	.other		__nv_reservedSMEM_offset_0_alias,@"STO_CUDA_RESERVED_SHARED STV_DEFAULT"
__nv_reservedSMEM_offset_0_alias:
	.zero		0
	.zero		64


//--------------------- .nv.constant0._Z20QRng_generate_kerneliP17curandStateXORWOWPf --------------------------
	.section	.nv.constant0._Z20QRng_generate_kerneliP17curandStateXORWOWPf,"a",@progbits
	.sectionflags	@""
	.align	4
.nv.constant0._Z20QRng_generate_kerneliP17curandStateXORWOWPf:
	.zero		920


//--------------------- SYMBOLS --------------------------

	.type		.nv.reservedSmem.offset0,@object
	.size		.nv.reservedSmem.offset0,0x4
